//
// Generated by NVIDIA NVVM Compiler
//
// Compiler Build ID: CL-36424714
// Cuda compilation tools, release 13.0, V13.0.88
// Based on NVVM 20.0.0
//

.version 9.0
.target sm_100
.address_size 64

	// .globl	_Z5saxpyifPKiPi

.visible .entry _Z5saxpyifPKiPi(
	.param .u32 _Z5saxpyifPKiPi_param_0,
	.param .f32 _Z5saxpyifPKiPi_param_1,
	.param .u64 .ptr .align 1 _Z5saxpyifPKiPi_param_2,
	.param .u64 .ptr .align 1 _Z5saxpyifPKiPi_param_3
)
{
	.reg .pred 	%p<2>;
	.reg .b32 	%r<9>;
	.reg .b32 	%f<5>;
	.reg .b64 	%rd<8>;

	ld.param.u32 	%r2, [_Z5saxpyifPKiPi_param_0];
	ld.param.f32 	%f1, [_Z5saxpyifPKiPi_param_1];
	ld.param.u64 	%rd1, [_Z5saxpyifPKiPi_param_2];
	ld.param.u64 	%rd2, [_Z5saxpyifPKiPi_param_3];
	mov.u32 	%r3, %ctaid.x;
	mov.u32 	%r4, %ntid.x;
	mov.u32 	%r5, %tid.x;
	mad.lo.s32 	%r1, %r3, %r4, %r5;
	setp.ge.s32 	%p1, %r1, %r2;
	@%p1 bra 	$L__BB0_2;
	cvta.to.global.u64 	%rd3, %rd1;
	cvta.to.global.u64 	%rd4, %rd2;
	mul.wide.s32 	%rd5, %r1, 4;
	add.s64 	%rd6, %rd3, %rd5;
	ld.global.nc.u32 	%r6, [%rd6];
	cvt.rn.f32.s32 	%f2, %r6;
	add.s64 	%rd7, %rd4, %rd5;
	ld.global.u32 	%r7, [%rd7];
	cvt.rn.f32.s32 	%f3, %r7;
	fma.rn.f32 	%f4, %f1, %f2, %f3;
	cvt.rzi.s32.f32 	%r8, %f4;
	st.global.u32 	[%rd7], %r8;
$L__BB0_2:
	ret;

}


// ===== COMPILED SASS (sm_100) =====

	.target	sm_100

	.elftype	@"ET_EXEC"


//--------------------- .note.nv.tkinfo           --------------------------
	.section	.note.nv.tkinfo,"",@"SHT_NOTE"
	.sectionflags	@"SHF_NOTE_NV_TKINFO"
	.tkinfo
        /*0018*/ 	.word	0x00000002
        /*0030*/ 	.string	""
        /*0030*/ 	.string	"ptxas"
        /*0030*/ 	.string	"Cuda compilation tools, release 13.0, V13.0.88"
        /*0030*/ 	.string	"Build cuda_13.0.r13.0/compiler.36424714_0"
        /*0030*/ 	.string	"-arch sm_100 -m 64 "



//--------------------- .note.nv.cuinfo           --------------------------
	.section	.note.nv.cuinfo,"",@"SHT_NOTE"
	.sectionflags	@"SHF_NOTE_NV_CUINFO"
        /*0018*/ 	.short	0x0002
        /*001a*/ 	.short	0x0064
        /*001c*/ 	.short	0x0082
	.zero		2


//--------------------- .nv.info                  --------------------------
	.section	.nv.info,"",@"SHT_CUDA_INFO"
	.align	4


	//----- nvinfo : EIATTR_REGCOUNT
	.align		4
        /*0000*/ 	.byte	0x04, 0x2f
        /*0002*/ 	.short	(.L_1 - .L_0)
	.align		4
.L_0:
        /*0004*/ 	.word	index@(_Z5saxpyifPKiPi)
        /*0008*/ 	.word	0x0000000a


	//----- nvinfo : EIATTR_FRAME_SIZE
	.align		4
.L_1:
        /*000c*/ 	.byte	0x04, 0x11
        /*000e*/ 	.short	(.L_3 - .L_2)
	.align		4
.L_2:
        /*0010*/ 	.word	index@(_Z5saxpyifPKiPi)
        /*0014*/ 	.word	0x00000000


	//----- nvinfo : EIATTR_MIN_STACK_SIZE
	.align		4
.L_3:
        /*0018*/ 	.byte	0x04, 0x12
        /*001a*/ 	.short	(.L_5 - .L_4)
	.align		4
.L_4:
        /*001c*/ 	.word	index@(_Z5saxpyifPKiPi)
        /*0020*/ 	.word	0x00000000
.L_5:


//--------------------- .nv.compat                --------------------------
	.section	.nv.compat,"",@"SHT_CUDA_COMPAT_INFO"
	.align	4
        /*0000*/ 	.byte	0x02, 0x09, 0x00, 0x00, 0x02, 0x02, 0x01, 0x00, 0x02, 0x05, 0x05, 0x00, 0x03, 0x07, 0x01, 0x01
        /*0010*/ 	.byte	0x02, 0x03, 0x00, 0x00, 0x02, 0x06, 0x01, 0x00, 0x04, 0x0b, 0x08, 0x00, 0x09, 0x00, 0x00, 0x00
        /*0020*/ 	.byte	0x00, 0x00, 0x00, 0x00


//--------------------- .nv.info._Z5saxpyifPKiPi  --------------------------
	.section	.nv.info._Z5saxpyifPKiPi,"",@"SHT_CUDA_INFO"
	.sectionflags	@""
	.align	4


	//----- nvinfo : EIATTR_CUDA_API_VERSION
	.align		4
        /*0000*/ 	.byte	0x04, 0x37
        /*0002*/ 	.short	(.L_7 - .L_6)
.L_6:
        /*0004*/ 	.word	0x00000082


	//----- nvinfo : EIATTR_KPARAM_INFO
	.align		4
.L_7:
        /*0008*/ 	.byte	0x04, 0x17
        /*000a*/ 	.short	(.L_9 - .L_8)
.L_8:
        /*000c*/ 	.word	0x00000000
        /*0010*/ 	.short	0x0003
        /*0012*/ 	.short	0x0010
        /*0014*/ 	.byte	0x00, 0xf5, 0x21, 0x00


	//----- nvinfo : EIATTR_KPARAM_INFO
	.align		4
.L_9:
        /*0018*/ 	.byte	0x04, 0x17
        /*001a*/ 	.short	(.L_11 - .L_10)
.L_10:
        /*001c*/ 	.word	0x00000000
        /*0020*/ 	.short	0x0002
        /*0022*/ 	.short	0x0008
        /*0024*/ 	.byte	0x00, 0xf5, 0x21, 0x00


	//----- nvinfo : EIATTR_KPARAM_INFO
	.align		4
.L_11:
        /*0028*/ 	.byte	0x04, 0x17
        /*002a*/ 	.short	(.L_13 - .L_12)
.L_12:
        /*002c*/ 	.word	0x00000000
        /*0030*/ 	.short	0x0001
        /*0032*/ 	.short	0x0004
        /*0034*/ 	.byte	0x00, 0xf0, 0x11, 0x00


	//----- nvinfo : EIATTR_KPARAM_INFO
	.align		4
.L_13:
        /*0038*/ 	.byte	0x04, 0x17
        /*003a*/ 	.short	(.L_15 - .L_14)
.L_14:
        /*003c*/ 	.word	0x00000000
        /*0040*/ 	.short	0x0000
        /*0042*/ 	.short	0x0000
        /*0044*/ 	.byte	0x00, 0xf0, 0x11, 0x00


	//----- nvinfo : EIATTR_SPARSE_MMA_MASK
	.align		4
.L_15:
        /*0048*/ 	.byte	0x03, 0x50
        /*004a*/ 	.short	0x0000


	//----- nvinfo : EIATTR_MAXREG_COUNT
	.align		4
        /*004c*/ 	.byte	0x03, 0x1b
        /*004e*/ 	.short	0x00ff


	//----- nvinfo : EIATTR_MERCURY_ISA_VERSION
	.align		4
        /*0050*/ 	.byte	0x03, 0x5f
        /*0052*/ 	.short	0x0101


	//----- nvinfo : EIATTR_VRC_CTA_INIT_COUNT
	.align		4
        /*0054*/ 	.byte	0x02, 0x4a
	.zero		1
	.zero		1


	//----- nvinfo : EIATTR_EXIT_INSTR_OFFSETS
	.align		4
        /*0058*/ 	.byte	0x04, 0x1c
        /*005a*/ 	.short	(.L_17 - .L_16)


	//   ....[0]....
.L_16:
        /*005c*/ 	.word	0x00000070


	//   ....[1]....
        /*0060*/ 	.word	0x00000150


	//----- nvinfo : EIATTR_CBANK_PARAM_SIZE
	.align		4
.L_17:
        /*0064*/ 	.byte	0x03, 0x19
        /*0066*/ 	.short	0x0018


	//----- nvinfo : EIATTR_PARAM_CBANK
	.align		4
        /*0068*/ 	.byte	0x04, 0x0a
        /*006a*/ 	.short	(.L_19 - .L_18)
	.align		4
.L_18:
        /*006c*/ 	.word	index@(.nv.constant0._Z5saxpyifPKiPi)
        /*0070*/ 	.short	0x0380
        /*0072*/ 	.short	0x0018


	//----- nvinfo : EIATTR_SW_WAR
	.align		4
.L_19:
        /*0074*/ 	.byte	0x04, 0x36
        /*0076*/ 	.short	(.L_21 - .L_20)
.L_20:
        /*0078*/ 	.word	0x00000008
.L_21:


//--------------------- .nv.callgraph             --------------------------
	.section	.nv.callgraph,"",@"SHT_CUDA_CALLGRAPH"
	.align	4
	.sectionentsize	8
	.align		4
        /*0000*/ 	.word	0x00000000
	.align		4
        /*0004*/ 	.word	0xffffffff
	.align		4
        /*0008*/ 	.word	0x00000000
	.align		4
        /*000c*/ 	.word	0xfffffffe
	.align		4
        /*0010*/ 	.word	0x00000000
	.align		4
        /*0014*/ 	.word	0xfffffffd
	.align		4
        /*0018*/ 	.word	0x00000000
	.align		4
        /*001c*/ 	.word	0xfffffffc


//--------------------- .text._Z5saxpyifPKiPi     --------------------------
	.section	.text._Z5saxpyifPKiPi,"ax",@progbits
	.align	128
        .global         _Z5saxpyifPKiPi
        .type           _Z5saxpyifPKiPi,@function
        .size           _Z5saxpyifPKiPi,(.L_x_1 - _Z5saxpyifPKiPi)
        .other          _Z5saxpyifPKiPi,@"STO_CUDA_ENTRY STV_DEFAULT"
_Z5saxpyifPKiPi:
.text._Z5saxpyifPKiPi:
[----:B------:R-:W-:Y:S01]  /*0000*/  LDC R1, c[0x0][0x37c] ;  /* 0x0000df00ff017b82 */ /* 0x000fe20000000800 */
[----:B------:R-:W0:Y:S07]  /*0010*/  S2R R0, SR_TID.X ;  /* 0x0000000000007919 */ /* 0x000e2e0000002100 */
[----:B------:R-:W0:Y:S01]  /*0020*/  S2UR UR4, SR_CTAID.X ;  /* 0x00000000000479c3 */ /* 0x000e220000002500 */
[----:B------:R-:W1:Y:S07]  /*0030*/  LDCU UR5, c[0x0][0x380] ;  /* 0x00007000ff0577ac */ /* 0x000e6e0008000800 */
[----:B------:R-:W0:Y:S02]  /*0040*/  LDC R7, c[0x0][0x360] ;  /* 0x0000d800ff077b82 */ /* 0x000e240000000800 */
[----:B0-----:R-:W-:-:S05]  /*0050*/  IMAD R7, R7, UR4, R0 ;  /* 0x0000000407077c24 */ /* 0x001fca000f8e0200 */
[----:B-1----:R-:W-:-:S13]  /*0060*/  ISETP.GE.AND P0, PT, R7, UR5, PT ;  /* 0x0000000507007c0c */ /* 0x002fda000bf06270 */
[----:B------:R-:W-:Y:S05]  /*0070*/  @P0 EXIT ;  /* 0x000000000000094d */ /* 0x000fea0003800000 */
[----:B------:R-:W0:Y:S01]  /*0080*/  LDC.64 R2, c[0x0][0x388] ;  /* 0x0000e200ff027b82 */ /* 0x000e220000000a00 */
[----:B------:R-:W1:Y:S01]  /*0090*/  LDCU.64 UR4, c[0x0][0x358] ;  /* 0x00006b00ff0477ac */ /* 0x000e620008000a00 */
[----:B------:R-:W2:Y:S06]  /*00a0*/  LDCU UR6, c[0x0][0x384] ;  /* 0x00007080ff0677ac */ /* 0x000eac0008000800 */
[----:B------:R-:W3:Y:S01]  /*00b0*/  LDC.64 R4, c[0x0][0x390] ;  /* 0x0000e400ff047b82 */ /* 0x000ee20000000a00 */
[----:B0-----:R-:W-:-:S06]  /*00c0*/  IMAD.WIDE R2, R7, 0x4, R2 ;  /* 0x0000000407027825 */ /* 0x001fcc00078e0202 */
[----:B-1----:R-:W4:Y:S01]  /*00d0*/  LDG.E.CONSTANT R2, desc[UR4][R2.64] ;  /* 0x0000000402027981 */ /* 0x002f22000c1e9900 */
[----:B---3--:R-:W-:-:S05]  /*00e0*/  IMAD.WIDE R4, R7, 0x4, R4 ;  /* 0x0000000407047825 */ /* 0x008fca00078e0204 */
[----:B------:R-:W3:Y:S01]  /*00f0*/  LDG.E R6, desc[UR4][R4.64] ;  /* 0x0000000404067981 */ /* 0x000ee2000c1e1900 */
[----:B----4-:R-:W-:Y:S02]  /*0100*/  I2FP.F32.S32 R0, R2 ;  /* 0x0000000200007245 */ /* 0x010fe40000201400 */
[----:B---3--:R-:W-:-:S05]  /*0110*/  I2FP.F32.S32 R7, R6 ;  /* 0x0000000600077245 */ /* 0x008fca0000201400 */
[----:B--2---:R-:W-:-:S04]  /*0120*/  FFMA R0, R0, UR6, R7 ;  /* 0x0000000600007c23 */ /* 0x004fc80008000007 */
[----:B------:R-:W0:Y:S02]  /*0130*/  F2I.TRUNC.NTZ R7, R0 ;  /* 0x0000000000077305 */ /* 0x000e24000020f100 */
[----:B0-----:R-:W-:Y:S01]  /*0140*/  STG.E desc[UR4][R4.64], R7 ;  /* 0x0000000704007986 */ /* 0x001fe2000c101904 */
[----:B------:R-:W-:Y:S05]  /*0150*/  EXIT ;  /* 0x000000000000794d */ /* 0x000fea0003800000 */
.L_x_0:
[----:B------:R-:W-:-:S00]  /*0160*/  BRA `(.L_x_0) ;  /* 0xfffffffc00fc7947 */ /* 0x000fc0000383ffff */
[----:B------:R-:W-:-:S00]  /*0170*/  NOP ;  /* 0x0000000000007918 */ /* 0x000fc00000000000 */
        /* <DEDUP_REMOVED lines=8> */
.L_x_1:


//--------------------- .nv.shared.reserved.0     --------------------------
	.section	.nv.shared.reserved.0,"aw",@nobits
	.weak		__nv_reservedSMEM_offset_0_alias
	.size		__nv_reservedSMEM_offset_0_alias, 0, 64
	.other		__nv_reservedSMEM_offset_0_alias,@"STO_CUDA_RESERVED_SHARED STV_DEFAULT"
__nv_reservedSMEM_offset_0_alias:
	.zero		0
	.zero		64


//--------------------- .nv.constant0._Z5saxpyifPKiPi --------------------------
	.section	.nv.constant0._Z5saxpyifPKiPi,"a",@progbits
	.sectionflags	@""
	.align	4
.nv.constant0._Z5saxpyifPKiPi:
	.zero		920


//--------------------- SYMBOLS --------------------------

	.type		.nv.reservedSmem.offset0,@object
	.size		.nv.reservedSmem.offset0,0x4
